//
// Generated by NVIDIA NVVM Compiler
//
// Compiler Build ID: CL-36424714
// Cuda compilation tools, release 13.0, V13.0.88
// Based on NVVM 20.0.0
//

.version 9.0
.target sm_100
.address_size 64

	// .globl	_Z11sine_of_radPfS_i
.global .align 4 .b8 __cudart_i2opi_f[24] = {65, 144, 67, 60, 153, 149, 98, 219, 192, 221, 52, 245, 209, 87, 39, 252, 41, 21, 68, 78, 110, 131, 249, 162};

.visible .entry _Z11sine_of_radPfS_i(
	.param .u64 .ptr .align 1 _Z11sine_of_radPfS_i_param_0,
	.param .u64 .ptr .align 1 _Z11sine_of_radPfS_i_param_1,
	.param .u32 _Z11sine_of_radPfS_i_param_2
)
{
	.local .align 4 .b8 	__local_depot0[28];
	.reg .b64 	%SP;
	.reg .b64 	%SPL;
	.reg .pred 	%p<10>;
	.reg .b32 	%r<45>;
	.reg .b32 	%f<28>;
	.reg .b64 	%rd<29>;
	.reg .b64 	%fd<3>;

	mov.u64 	%SPL, __local_depot0;
	ld.param.u64 	%rd9, [_Z11sine_of_radPfS_i_param_0];
	ld.param.u64 	%rd10, [_Z11sine_of_radPfS_i_param_1];
	ld.param.u32 	%r16, [_Z11sine_of_radPfS_i_param_2];
	add.u64 	%rd1, %SPL, 0;
	mov.u32 	%r17, %ctaid.x;
	mov.u32 	%r18, %ntid.x;
	mov.u32 	%r19, %tid.x;
	mad.lo.s32 	%r1, %r17, %r18, %r19;
	setp.ge.s32 	%p1, %r1, %r16;
	@%p1 bra 	$L__BB0_10;
	cvta.to.global.u64 	%rd12, %rd9;
	mul.wide.s32 	%rd13, %r1, 4;
	add.s64 	%rd14, %rd12, %rd13;
	ld.global.f32 	%f1, [%rd14];
	mul.f32 	%f7, %f1, 0f3F22F983;
	cvt.rni.s32.f32 	%r44, %f7;
	cvt.rn.f32.s32 	%f8, %r44;
	fma.rn.f32 	%f9, %f8, 0fBFC90FDA, %f1;
	fma.rn.f32 	%f10, %f8, 0fB3A22168, %f9;
	fma.rn.f32 	%f27, %f8, 0fA7C234C5, %f10;
	abs.f32 	%f3, %f1;
	setp.ltu.f32 	%p2, %f3, 0f47CE4780;
	@%p2 bra 	$L__BB0_9;
	setp.neu.f32 	%p3, %f3, 0f7F800000;
	@%p3 bra 	$L__BB0_4;
	mov.f32 	%f13, 0f00000000;
	mul.rn.f32 	%f27, %f1, %f13;
	mov.b32 	%r44, 0;
	bra.uni 	$L__BB0_9;
$L__BB0_4:
	mov.b32 	%r3, %f1;
	shl.b32 	%r21, %r3, 8;
	or.b32  	%r4, %r21, -2147483648;
	mov.b64 	%rd28, 0;
	mov.b32 	%r41, 0;
	mov.u64 	%rd26, __cudart_i2opi_f;
	mov.u64 	%rd27, %rd1;
$L__BB0_5:
	.pragma "nounroll";
	ld.global.nc.u32 	%r22, [%rd26];
	mad.wide.u32 	%rd17, %r22, %r4, %rd28;
	shr.u64 	%rd28, %rd17, 32;
	st.local.u32 	[%rd27], %rd17;
	add.s32 	%r41, %r41, 1;
	add.s64 	%rd27, %rd27, 4;
	add.s64 	%rd26, %rd26, 4;
	setp.ne.s32 	%p4, %r41, 6;
	@%p4 bra 	$L__BB0_5;
	shr.u32 	%r23, %r3, 23;
	st.local.u32 	[%rd1+24], %rd28;
	and.b32  	%r7, %r23, 31;
	and.b32  	%r24, %r23, 224;
	add.s32 	%r25, %r24, -128;
	shr.u32 	%r26, %r25, 5;
	mul.wide.u32 	%rd18, %r26, 4;
	sub.s64 	%rd8, %rd1, %rd18;
	ld.local.u32 	%r42, [%rd8+24];
	ld.local.u32 	%r43, [%rd8+20];
	setp.eq.s32 	%p5, %r7, 0;
	@%p5 bra 	$L__BB0_8;
	shf.l.wrap.b32 	%r42, %r43, %r42, %r7;
	ld.local.u32 	%r27, [%rd8+16];
	shf.l.wrap.b32 	%r43, %r27, %r43, %r7;
$L__BB0_8:
	shr.u32 	%r28, %r42, 30;
	shf.l.wrap.b32 	%r29, %r43, %r42, 2;
	shl.b32 	%r30, %r43, 2;
	shr.u32 	%r31, %r29, 31;
	add.s32 	%r32, %r31, %r28;
	neg.s32 	%r33, %r32;
	setp.lt.s32 	%p6, %r3, 0;
	selp.b32 	%r44, %r33, %r32, %p6;
	xor.b32  	%r34, %r29, %r3;
	shr.s32 	%r35, %r29, 31;
	xor.b32  	%r36, %r35, %r29;
	xor.b32  	%r37, %r35, %r30;
	cvt.u64.u32 	%rd19, %r36;
	shl.b64 	%rd20, %rd19, 32;
	cvt.u64.u32 	%rd21, %r37;
	or.b64  	%rd22, %rd20, %rd21;
	cvt.rn.f64.s64 	%fd1, %rd22;
	mul.f64 	%fd2, %fd1, 0d3BF921FB54442D19;
	cvt.rn.f32.f64 	%f11, %fd2;
	neg.f32 	%f12, %f11;
	setp.lt.s32 	%p7, %r34, 0;
	selp.f32 	%f27, %f12, %f11, %p7;
$L__BB0_9:
	mul.rn.f32 	%f14, %f27, %f27;
	and.b32  	%r39, %r44, 1;
	setp.eq.b32 	%p8, %r39, 1;
	selp.f32 	%f15, 0f3F800000, %f27, %p8;
	fma.rn.f32 	%f16, %f14, %f15, 0f00000000;
	fma.rn.f32 	%f17, %f14, 0f37CBAC00, 0fBAB607ED;
	selp.f32 	%f18, %f17, 0fB94D4153, %p8;
	selp.f32 	%f19, 0f3D2AAABB, 0f3C0885E4, %p8;
	fma.rn.f32 	%f20, %f18, %f14, %f19;
	selp.f32 	%f21, 0fBEFFFFFF, 0fBE2AAAA8, %p8;
	fma.rn.f32 	%f22, %f20, %f14, %f21;
	fma.rn.f32 	%f23, %f22, %f16, %f15;
	and.b32  	%r40, %r44, 2;
	setp.eq.s32 	%p9, %r40, 0;
	mov.f32 	%f24, 0f00000000;
	sub.f32 	%f25, %f24, %f23;
	selp.f32 	%f26, %f23, %f25, %p9;
	cvta.to.global.u64 	%rd23, %rd10;
	add.s64 	%rd25, %rd23, %rd13;
	st.global.f32 	[%rd25], %f26;
$L__BB0_10:
	ret;

}


// ===== COMPILED SASS (sm_100) =====

	.target	sm_100

	.elftype	@"ET_EXEC"


//--------------------- .note.nv.tkinfo           --------------------------
	.section	.note.nv.tkinfo,"",@"SHT_NOTE"
	.sectionflags	@"SHF_NOTE_NV_TKINFO"
	.tkinfo
        /*0018*/ 	.word	0x00000002
        /*0030*/ 	.string	""
        /*0030*/ 	.string	"ptxas"
        /*0030*/ 	.string	"Cuda compilation tools, release 13.0, V13.0.88"
        /*0030*/ 	.string	"Build cuda_13.0.r13.0/compiler.36424714_0"
        /*0030*/ 	.string	"-arch sm_100 -m 64 "



//--------------------- .note.nv.cuinfo           --------------------------
	.section	.note.nv.cuinfo,"",@"SHT_NOTE"
	.sectionflags	@"SHF_NOTE_NV_CUINFO"
        /*0018*/ 	.short	0x0002
        /*001a*/ 	.short	0x0064
        /*001c*/ 	.short	0x0082
	.zero		2


//--------------------- .nv.info                  --------------------------
	.section	.nv.info,"",@"SHT_CUDA_INFO"
	.align	4


	//----- nvinfo : EIATTR_REGCOUNT
	.align		4
        /*0000*/ 	.byte	0x04, 0x2f
        /*0002*/ 	.short	(.L_2 - .L_1)
	.align		4
.L_1:
        /*0004*/ 	.word	index@(_Z11sine_of_radPfS_i)
        /*0008*/ 	.word	0x00000012


	//----- nvinfo : EIATTR_FRAME_SIZE
	.align		4
.L_2:
        /*000c*/ 	.byte	0x04, 0x11
        /*000e*/ 	.short	(.L_4 - .L_3)
	.align		4
.L_3:
        /*0010*/ 	.word	index@(_Z11sine_of_radPfS_i)
        /*0014*/ 	.word	0x00000000


	//----- nvinfo : EIATTR_MIN_STACK_SIZE
	.align		4
.L_4:
        /*0018*/ 	.byte	0x04, 0x12
        /*001a*/ 	.short	(.L_6 - .L_5)
	.align		4
.L_5:
        /*001c*/ 	.word	index@(_Z11sine_of_radPfS_i)
        /*0020*/ 	.word	0x00000000
.L_6:


//--------------------- .nv.compat                --------------------------
	.section	.nv.compat,"",@"SHT_CUDA_COMPAT_INFO"
	.align	4
        /*0000*/ 	.byte	0x02, 0x09, 0x00, 0x00, 0x02, 0x02, 0x01, 0x00, 0x02, 0x05, 0x05, 0x00, 0x03, 0x07, 0x01, 0x01
        /*0010*/ 	.byte	0x02, 0x03, 0x00, 0x00, 0x02, 0x06, 0x01, 0x00, 0x04, 0x0b, 0x08, 0x00, 0x01, 0x00, 0x00, 0x00
        /*0020*/ 	.byte	0x00, 0x00, 0x00, 0x00


//--------------------- .nv.info._Z11sine_of_radPfS_i --------------------------
	.section	.nv.info._Z11sine_of_radPfS_i,"",@"SHT_CUDA_INFO"
	.sectionflags	@""
	.align	4


	//----- nvinfo : EIATTR_CUDA_API_VERSION
	.align		4
        /*0000*/ 	.byte	0x04, 0x37
        /*0002*/ 	.short	(.L_8 - .L_7)
.L_7:
        /*0004*/ 	.word	0x00000082


	//----- nvinfo : EIATTR_KPARAM_INFO
	.align		4
.L_8:
        /*0008*/ 	.byte	0x04, 0x17
        /*000a*/ 	.short	(.L_10 - .L_9)
.L_9:
        /*000c*/ 	.word	0x00000000
        /*0010*/ 	.short	0x0002
        /*0012*/ 	.short	0x0010
        /*0014*/ 	.byte	0x00, 0xf0, 0x11, 0x00


	//----- nvinfo : EIATTR_KPARAM_INFO
	.align		4
.L_10:
        /*0018*/ 	.byte	0x04, 0x17
        /*001a*/ 	.short	(.L_12 - .L_11)
.L_11:
        /*001c*/ 	.word	0x00000000
        /*0020*/ 	.short	0x0001
        /*0022*/ 	.short	0x0008
        /*0024*/ 	.byte	0x00, 0xf5, 0x21, 0x00


	//----- nvinfo : EIATTR_KPARAM_INFO
	.align		4
.L_12:
        /*0028*/ 	.byte	0x04, 0x17
        /*002a*/ 	.short	(.L_14 - .L_13)
.L_13:
        /*002c*/ 	.word	0x00000000
        /*0030*/ 	.short	0x0000
        /*0032*/ 	.short	0x0000
        /*0034*/ 	.byte	0x00, 0xf5, 0x21, 0x00


	//----- nvinfo : EIATTR_SPARSE_MMA_MASK
	.align		4
.L_14:
        /*0038*/ 	.byte	0x03, 0x50
        /*003a*/ 	.short	0x0000


	//----- nvinfo : EIATTR_MAXREG_COUNT
	.align		4
        /*003c*/ 	.byte	0x03, 0x1b
        /*003e*/ 	.short	0x00ff


	//----- nvinfo : EIATTR_MERCURY_ISA_VERSION
	.align		4
        /*0040*/ 	.byte	0x03, 0x5f
        /*0042*/ 	.short	0x0101


	//----- nvinfo : EIATTR_VRC_CTA_INIT_COUNT
	.align		4
        /*0044*/ 	.byte	0x02, 0x4a
	.zero		1
	.zero		1


	//----- nvinfo : EIATTR_EXIT_INSTR_OFFSETS
	.align		4
        /*0048*/ 	.byte	0x04, 0x1c
        /*004a*/ 	.short	(.L_16 - .L_15)


	//   ....[0]....
.L_15:
        /*004c*/ 	.word	0x00000070


	//   ....[1]....
        /*0050*/ 	.word	0x000008a0


	//----- nvinfo : EIATTR_CRS_STACK_SIZE
	.align		4
.L_16:
        /*0054*/ 	.byte	0x04, 0x1e
        /*0056*/ 	.short	(.L_18 - .L_17)
.L_17:
        /*0058*/ 	.word	0x00000000


	//----- nvinfo : EIATTR_CBANK_PARAM_SIZE
	.align		4
.L_18:
        /*005c*/ 	.byte	0x03, 0x19
        /*005e*/ 	.short	0x0014


	//----- nvinfo : EIATTR_PARAM_CBANK
	.align		4
        /*0060*/ 	.byte	0x04, 0x0a
        /*0062*/ 	.short	(.L_20 - .L_19)
	.align		4
.L_19:
        /*0064*/ 	.word	index@(.nv.constant0._Z11sine_of_radPfS_i)
        /*0068*/ 	.short	0x0380
        /*006a*/ 	.short	0x0014


	//----- nvinfo : EIATTR_SW_WAR
	.align		4
.L_20:
        /*006c*/ 	.byte	0x04, 0x36
        /*006e*/ 	.short	(.L_22 - .L_21)
.L_21:
        /*0070*/ 	.word	0x00000008
.L_22:


//--------------------- .nv.callgraph             --------------------------
	.section	.nv.callgraph,"",@"SHT_CUDA_CALLGRAPH"
	.align	4
	.sectionentsize	8
	.align		4
        /*0000*/ 	.word	0x00000000
	.align		4
        /*0004*/ 	.word	0xffffffff
	.align		4
        /*0008*/ 	.word	0x00000000
	.align		4
        /*000c*/ 	.word	0xfffffffe
	.align		4
        /*0010*/ 	.word	0x00000000
	.align		4
        /*0014*/ 	.word	0xfffffffd
	.align		4
        /*0018*/ 	.word	0x00000000
	.align		4
        /*001c*/ 	.word	0xfffffffc


//--------------------- .nv.constant4             --------------------------
	.section	.nv.constant4,"a",@progbits
	.align	8
	.align		8
.nv.constant4:
        /*0000*/ 	.dword	__cudart_i2opi_f


//--------------------- .text._Z11sine_of_radPfS_i --------------------------
	.section	.text._Z11sine_of_radPfS_i,"ax",@progbits
	.align	128
        .global         _Z11sine_of_radPfS_i
        .type           _Z11sine_of_radPfS_i,@function
        .size           _Z11sine_of_radPfS_i,(.L_x_6 - _Z11sine_of_radPfS_i)
        .other          _Z11sine_of_radPfS_i,@"STO_CUDA_ENTRY STV_DEFAULT"
_Z11sine_of_radPfS_i:
.text._Z11sine_of_radPfS_i:
[----:B------:R-:W-:Y:S01]  /*0000*/  LDC R1, c[0x0][0x37c] ;  /* 0x0000df00ff017b82 */ /* 0x000fe20000000800 */
[----:B------:R-:W0:Y:S07]  /*0010*/  S2R R3, SR_TID.X ;  /* 0x0000000000037919 */ /* 0x000e2e0000002100 */
[----:B------:R-:W0:Y:S01]  /*0020*/  S2UR UR4, SR_CTAID.X ;  /* 0x00000000000479c3 */ /* 0x000e220000002500 */
[----:B------:R-:W1:Y:S07]  /*0030*/  LDCU UR5, c[0x0][0x390] ;  /* 0x00007200ff0577ac */ /* 0x000e6e0008000800 */
[----:B------:R-:W0:Y:S02]  /*0040*/  LDC R2, c[0x0][0x360] ;  /* 0x0000d800ff027b82 */ /* 0x000e240000000800 */
[----:B0-----:R-:W-:-:S05]  /*0050*/  IMAD R2, R2, UR4, R3 ;  /* 0x0000000402027c24 */ /* 0x001fca000f8e0203 */
[----:B-1----:R-:W-:-:S13]  /*0060*/  ISETP.GE.AND P0, PT, R2, UR5, PT ;  /* 0x0000000502007c0c */ /* 0x002fda000bf06270 */
[----:B------:R-:W-:Y:S05]  /*0070*/  @P0 EXIT ;  /* 0x000000000000094d */ /* 0x000fea0003800000 */
[----:B------:R-:W0:Y:S01]  /*0080*/  LDC.64 R4, c[0x0][0x380] ;  /* 0x0000e000ff047b82 */ /* 0x000e220000000a00 */
[----:B------:R-:W1:Y:S01]  /*0090*/  LDCU.64 UR6, c[0x0][0x358] ;  /* 0x00006b00ff0677ac */ /* 0x000e620008000a00 */
[----:B0-----:R-:W-:-:S05]  /*00a0*/  IMAD.WIDE R4, R2, 0x4, R4 ;  /* 0x0000000402047825 */ /* 0x001fca00078e0204 */
[----:B-1----:R-:W2:Y:S01]  /*00b0*/  LDG.E R0, desc[UR6][R4.64] ;  /* 0x0000000604007981 */ /* 0x002ea2000c1e1900 */
[----:B------:R-:W-:Y:S01]  /*00c0*/  BSSY.RECONVERGENT B0, `(.L_x_0) ;  /* 0x0000069000007945 */ /* 0x000fe20003800200 */
[C---:B--2---:R-:W-:Y:S01]  /*00d0*/  FMUL R3, R0.reuse, 0.63661974668502807617 ;  /* 0x3f22f98300037820 */ /* 0x044fe20000400000 */
[----:B------:R-:W-:-:S05]  /*00e0*/  FSETP.GE.AND P0, PT, |R0|, 105615, PT ;  /* 0x47ce47800000780b */ /* 0x000fca0003f06200 */
[----:B------:R-:W0:Y:S02]  /*00f0*/  F2I.NTZ R3, R3 ;  /* 0x0000000300037305 */ /* 0x000e240000203100 */
[----:B0-----:R-:W-:-:S05]  /*0100*/  I2FP.F32.S32 R7, R3 ;  /* 0x0000000300077245 */ /* 0x001fca0000201400 */
[----:B------:R-:W-:-:S04]  /*0110*/  FFMA R6, R7, -1.5707962512969970703, R0 ;  /* 0xbfc90fda07067823 */ /* 0x000fc80000000000 */
[----:B------:R-:W-:-:S04]  /*0120*/  FFMA R6, R7, -7.5497894158615963534e-08, R6 ;  /* 0xb3a2216807067823 */ /* 0x000fc80000000006 */
[----:B------:R-:W-:Y:S01]  /*0130*/  FFMA R6, R7, -5.3903029534742383927e-15, R6 ;  /* 0xa7c234c507067823 */ /* 0x000fe20000000006 */
[----:B------:R-:W-:Y:S06]  /*0140*/  @!P0 BRA `(.L_x_1) ;  /* 0x0000000400808947 */ /* 0x000fec0003800000 */
[----:B------:R-:W-:-:S13]  /*0150*/  FSETP.NEU.AND P0, PT, |R0|, +INF , PT ;  /* 0x7f8000000000780b */ /* 0x000fda0003f0d200 */
[----:B------:R-:W-:Y:S01]  /*0160*/  @!P0 FMUL R6, RZ, R0 ;  /* 0x00000000ff068220 */ /* 0x000fe20000400000 */
[----:B------:R-:W-:Y:S01]  /*0170*/  @!P0 IMAD.MOV.U32 R3, RZ, RZ, RZ ;  /* 0x000000ffff038224 */ /* 0x000fe200078e00ff */
[----:B------:R-:W-:Y:S06]  /*0180*/  @!P0 BRA `(.L_x_1) ;  /* 0x0000000400708947 */ /* 0x000fec0003800000 */
[----:B------:R-:W-:Y:S01]  /*0190*/  IMAD.SHL.U32 R3, R0, 0x100, RZ ;  /* 0x0000010000037824 */ /* 0x000fe200078e00ff */
[----:B------:R-:W0:Y:S01]  /*01a0*/  LDCU.64 UR8, c[0x4][URZ] ;  /* 0x01000000ff0877ac */ /* 0x000e220008000a00 */
[----:B------:R-:W-:Y:S02]  /*01b0*/  IMAD.MOV.U32 R11, RZ, RZ, RZ ;  /* 0x000000ffff0b7224 */ /* 0x000fe400078e00ff */
[----:B------:R-:W-:Y:S01]  /*01c0*/  IMAD.MOV.U32 R8, RZ, RZ, RZ ;  /* 0x000000ffff087224 */ /* 0x000fe200078e00ff */
[----:B------:R-:W-:Y:S01]  /*01d0*/  LOP3.LUT R3, R3, 0x80000000, RZ, 0xfc, !PT ;  /* 0x8000000003037812 */ /* 0x000fe200078efcff */
[----:B------:R-:W-:Y:S01]  /*01e0*/  UMOV UR5, URZ ;  /* 0x000000ff00057c82 */ /* 0x000fe20008000000 */
[----:B------:R-:W-:-:S05]  /*01f0*/  UMOV UR4, URZ ;  /* 0x000000ff00047c82 */ /* 0x000fca0008000000 */
.L_x_2:
[----:B0-----:R-:W-:Y:S01]  /*0200*/  IMAD.U32 R6, RZ, RZ, UR8 ;  /* 0x00000008ff067e24 */ /* 0x001fe2000f8e00ff */
[----:B------:R-:W-:-:S05]  /*0210*/  MOV R7, UR9 ;  /* 0x0000000900077c02 */ /* 0x000fca0008000f00 */
[----:B------:R-:W2:Y:S01]  /*0220*/  LDG.E.CONSTANT R4, desc[UR6][R6.64] ;  /* 0x0000000606047981 */ /* 0x000ea2000c1e9900 */
[----:B------:R-:W-:Y:S01]  /*0230*/  UIADD3 UR4, UPT, UPT, UR4, 0x1, URZ ;  /* 0x0000000104047890 */ /* 0x000fe2000fffe0ff */
[C---:B------:R-:W-:Y:S01]  /*0240*/  ISETP.EQ.AND P0, PT, R8.reuse, RZ, PT ;  /* 0x000000ff0800720c */ /* 0x040fe20003f02270 */
[----:B------:R-:W-:Y:S01]  /*0250*/  UIADD3 UR8, UP1, UPT, UR8, 0x4, URZ ;  /* 0x0000000408087890 */ /* 0x000fe2000ff3e0ff */
[C---:B------:R-:W-:Y:S01]  /*0260*/  ISETP.EQ.AND P1, PT, R8.reuse, 0x4, PT ;  /* 0x000000040800780c */ /* 0x040fe20003f22270 */
[----:B------:R-:W-:Y:S01]  /*0270*/  UISETP.NE.AND UP0, UPT, UR4, 0x6, UPT ;  /* 0x000000060400788c */ /* 0x000fe2000bf05270 */
[C---:B------:R-:W-:Y:S01]  /*0280*/  ISETP.EQ.AND P2, PT, R8.reuse, 0x8, PT ;  /* 0x000000080800780c */ /* 0x040fe20003f42270 */
[----:B------:R-:W-:Y:S01]  /*0290*/  UIADD3.X UR9, UPT, UPT, URZ, UR9, URZ, UP1, !UPT ;  /* 0x00000009ff097290 */ /* 0x000fe20008ffe4ff */
[C---:B------:R-:W-:Y:S02]  /*02a0*/  ISETP.EQ.AND P3, PT, R8.reuse, 0xc, PT ;  /* 0x0000000c0800780c */ /* 0x040fe40003f62270 */
[----:B------:R-:W-:-:S02]  /*02b0*/  ISETP.EQ.AND P4, PT, R8, 0x10, PT ;  /* 0x000000100800780c */ /* 0x000fc40003f82270 */
[C---:B------:R-:W-:Y:S01]  /*02c0*/  ISETP.EQ.AND P5, PT, R8.reuse, 0x14, PT ;  /* 0x000000140800780c */ /* 0x040fe20003fa2270 */
[----:B------:R-:W-:Y:S02]  /*02d0*/  VIADD R8, R8, 0x4 ;  /* 0x0000000408087836 */ /* 0x000fe40000000000 */
[----:B--2---:R-:W-:-:S03]  /*02e0*/  IMAD.WIDE.U32 R4, R4, R3, RZ ;  /* 0x0000000304047225 */ /* 0x004fc600078e00ff */
[----:B------:R-:W-:-:S04]  /*02f0*/  IADD3 R4, P6, PT, R4, R11, RZ ;  /* 0x0000000b04047210 */ /* 0x000fc80007fde0ff */
[----:B------:R-:W-:Y:S01]  /*0300*/  IADD3.X R11, PT, PT, R5, UR5, RZ, P6, !PT ;  /* 0x00000005050b7c10 */ /* 0x000fe2000b7fe4ff */
[--C-:B------:R-:W-:Y:S01]  /*0310*/  @P0 IMAD.MOV.U32 R9, RZ, RZ, R4.reuse ;  /* 0x000000ffff090224 */ /* 0x100fe200078e0004 */
[----:B------:R-:W-:Y:S01]  /*0320*/  @P4 MOV R14, R4 ;  /* 0x00000004000e4202 */ /* 0x000fe20000000f00 */
[--C-:B------:R-:W-:Y:S02]  /*0330*/  @P1 IMAD.MOV.U32 R10, RZ, RZ, R4.reuse ;  /* 0x000000ffff0a1224 */ /* 0x100fe400078e0004 */
[--C-:B------:R-:W-:Y:S02]  /*0340*/  @P2 IMAD.MOV.U32 R12, RZ, RZ, R4.reuse ;  /* 0x000000ffff0c2224 */ /* 0x100fe400078e0004 */
[--C-:B------:R-:W-:Y:S02]  /*0350*/  @P3 IMAD.MOV.U32 R13, RZ, RZ, R4.reuse ;  /* 0x000000ffff0d3224 */ /* 0x100fe400078e0004 */
[----:B------:R-:W-:Y:S01]  /*0360*/  @P5 IMAD.MOV.U32 R15, RZ, RZ, R4 ;  /* 0x000000ffff0f5224 */ /* 0x000fe200078e0004 */
[----:B------:R-:W-:Y:S06]  /*0370*/  BRA.U UP0, `(.L_x_2) ;  /* 0xfffffffd00a07547 */ /* 0x000fec000b83ffff */
[----:B------:R-:W-:Y:S01]  /*0380*/  SHF.R.U32.HI R3, RZ, 0x17, R0 ;  /* 0x00000017ff037819 */ /* 0x000fe20000011600 */
[----:B------:R-:W-:Y:S03]  /*0390*/  BSSY.RECONVERGENT B1, `(.L_x_3) ;  /* 0x0000029000017945 */ /* 0x000fe60003800200 */
[C---:B------:R-:W-:Y:S02]  /*03a0*/  LOP3.LUT R4, R3.reuse, 0xe0, RZ, 0xc0, !PT ;  /* 0x000000e003047812 */ /* 0x040fe400078ec0ff */
[----:B------:R-:W-:-:S03]  /*03b0*/  LOP3.LUT P6, RZ, R3, 0x1f, RZ, 0xc0, !PT ;  /* 0x0000001f03ff7812 */ /* 0x000fc600078cc0ff */
[----:B------:R-:W-:-:S05]  /*03c0*/  VIADD R4, R4, 0xffffff80 ;  /* 0xffffff8004047836 */ /* 0x000fca0000000000 */
[----:B------:R-:W-:-:S05]  /*03d0*/  SHF.R.U32.HI R4, RZ, 0x5, R4 ;  /* 0x00000005ff047819 */ /* 0x000fca0000011604 */
[----:B------:R-:W-:-:S05]  /*03e0*/  IMAD.U32 R6, R4, -0x4, RZ ;  /* 0xfffffffc04067824 */ /* 0x000fca00078e00ff */
[C---:B------:R-:W-:Y:S02]  /*03f0*/  ISETP.EQ.AND P3, PT, R6.reuse, -0x18, PT ;  /* 0xffffffe80600780c */ /* 0x040fe40003f62270 */
[C---:B------:R-:W-:Y:S02]  /*0400*/  ISETP.EQ.AND P4, PT, R6.reuse, -0x14, PT ;  /* 0xffffffec0600780c */ /* 0x040fe40003f82270 */
[C---:B------:R-:W-:Y:S02]  /*0410*/  ISETP.EQ.AND P2, PT, R6.reuse, -0x10, PT ;  /* 0xfffffff00600780c */ /* 0x040fe40003f42270 */
[C---:B------:R-:W-:Y:S02]  /*0420*/  ISETP.EQ.AND P1, PT, R6.reuse, -0xc, PT ;  /* 0xfffffff40600780c */ /* 0x040fe40003f22270 */
[C---:B------:R-:W-:Y:S02]  /*0430*/  ISETP.EQ.AND P0, PT, R6.reuse, -0x8, PT ;  /* 0xfffffff80600780c */ /* 0x040fe40003f02270 */
[----:B------:R-:W-:-:S03]  /*0440*/  ISETP.EQ.AND P5, PT, R6, RZ, PT ;  /* 0x000000ff0600720c */ /* 0x000fc60003fa2270 */
[----:B------:R-:W-:Y:S02]  /*0450*/  @P3 MOV R4, R9 ;  /* 0x0000000900043202 */ /* 0x000fe40000000f00 */
[C---:B------:R-:W-:Y:S01]  /*0460*/  ISETP.EQ.AND P3, PT, R6.reuse, -0x4, PT ;  /* 0xfffffffc0600780c */ /* 0x040fe20003f62270 */
[----:B------:R-:W-:Y:S02]  /*0470*/  @P4 IMAD.MOV.U32 R5, RZ, RZ, R9 ;  /* 0x000000ffff054224 */ /* 0x000fe400078e0009 */
[----:B------:R-:W-:Y:S01]  /*0480*/  @P4 IMAD.MOV.U32 R4, RZ, RZ, R10 ;  /* 0x000000ffff044224 */ /* 0x000fe200078e000a */
[----:B------:R-:W-:Y:S01]  /*0490*/  ISETP.EQ.AND P4, PT, R6, 0x4, PT ;  /* 0x000000040600780c */ /* 0x000fe20003f82270 */
[----:B------:R-:W-:Y:S02]  /*04a0*/  @P2 IMAD.MOV.U32 R4, RZ, RZ, R12 ;  /* 0x000000ffff042224 */ /* 0x000fe400078e000c */
[----:B------:R-:W-:Y:S02]  /*04b0*/  @P1 IMAD.MOV.U32 R4, RZ, RZ, R13 ;  /* 0x000000ffff041224 */ /* 0x000fe400078e000d */
[----:B------:R-:W-:-:S02]  /*04c0*/  @P0 IMAD.MOV.U32 R4, RZ, RZ, R14 ;  /* 0x000000ffff040224 */ /* 0x000fc400078e000e */
[----:B------:R-:W-:Y:S01]  /*04d0*/  @P2 IMAD.MOV.U32 R5, RZ, RZ, R10 ;  /* 0x000000ffff052224 */ /* 0x000fe200078e000a */
[----:B------:R-:W-:Y:S01]  /*04e0*/  @P1 MOV R5, R12 ;  /* 0x0000000c00051202 */ /* 0x000fe20000000f00 */
[----:B------:R-:W-:Y:S01]  /*04f0*/  @P0 IMAD.MOV.U32 R5, RZ, RZ, R13 ;  /* 0x000000ffff050224 */ /* 0x000fe200078e000d */
[----:B------:R-:W-:Y:S01]  /*0500*/  @P3 MOV R4, R15 ;  /* 0x0000000f00043202 */ /* 0x000fe20000000f00 */
[----:B------:R-:W-:Y:S02]  /*0510*/  @P5 IMAD.MOV.U32 R4, RZ, RZ, R11 ;  /* 0x000000ffff045224 */ /* 0x000fe400078e000b */
[----:B------:R-:W-:Y:S02]  /*0520*/  @P3 IMAD.MOV.U32 R5, RZ, RZ, R14 ;  /* 0x000000ffff053224 */ /* 0x000fe400078e000e */
[----:B------:R-:W-:Y:S02]  /*0530*/  @P5 IMAD.MOV.U32 R5, RZ, RZ, R15 ;  /* 0x000000ffff055224 */ /* 0x000fe400078e000f */
[----:B------:R-:W-:-:S02]  /*0540*/  @P4 IMAD.MOV.U32 R5, RZ, RZ, R11 ;  /* 0x000000ffff054224 */ /* 0x000fc400078e000b */
[----:B------:R-:W-:Y:S01]  /*0550*/  IMAD.MOV.U32 R8, RZ, RZ, R4 ;  /* 0x000000ffff087224 */ /* 0x000fe200078e0004 */
[----:B------:R-:W-:Y:S06]  /*0560*/  @!P6 BRA `(.L_x_4) ;  /* 0x00000000002ce947 */ /* 0x000fec0003800000 */
[----:B------:R-:W-:Y:S01]  /*0570*/  @P2 MOV R4, R9 ;  /* 0x0000000900042202 */ /* 0x000fe20000000f00 */
[----:B------:R-:W-:Y:S01]  /*0580*/  @P1 IMAD.MOV.U32 R4, RZ, RZ, R10 ;  /* 0x000000ffff041224 */ /* 0x000fe200078e000a */
[----:B------:R-:W-:Y:S01]  /*0590*/  LOP3.LUT R3, R3, 0x1f, RZ, 0xc0, !PT ;  /* 0x0000001f03037812 */ /* 0x000fe200078ec0ff */
[----:B------:R-:W-:Y:S01]  /*05a0*/  @P0 IMAD.MOV.U32 R4, RZ, RZ, R12 ;  /* 0x000000ffff040224 */ /* 0x000fe200078e000c */
[----:B------:R-:W-:Y:S01]  /*05b0*/  ISETP.EQ.AND P0, PT, R6, 0x8, PT ;  /* 0x000000080600780c */ /* 0x000fe20003f02270 */
[----:B------:R-:W-:Y:S01]  /*05c0*/  @P3 IMAD.MOV.U32 R4, RZ, RZ, R13 ;  /* 0x000000ffff043224 */ /* 0x000fe200078e000d */
[----:B------:R-:W-:Y:S01]  /*05d0*/  SHF.L.W.U32.HI R8, R5, R3, R8 ;  /* 0x0000000305087219 */ /* 0x000fe20000010e08 */
[----:B------:R-:W-:Y:S01]  /*05e0*/  @P5 IMAD.MOV.U32 R4, RZ, RZ, R14 ;  /* 0x000000ffff045224 */ /* 0x000fe200078e000e */
[----:B------:R-:W-:-:S09]  /*05f0*/  @P4 MOV R4, R15 ;  /* 0x0000000f00044202 */ /* 0x000fd20000000f00 */
[----:B------:R-:W-:-:S05]  /*0600*/  @P0 IMAD.MOV.U32 R4, RZ, RZ, R11 ;  /* 0x000000ffff040224 */ /* 0x000fca00078e000b */
[----:B------:R-:W-:-:S07]  /*0610*/  SHF.L.W.U32.HI R5, R4, R3, R5 ;  /* 0x0000000304057219 */ /* 0x000fce0000010e05 */
.L_x_4:
[----:B------:R-:W-:Y:S05]  /*0620*/  BSYNC.RECONVERGENT B1 ;  /* 0x0000000000017941 */ /* 0x000fea0003800200 */
.L_x_3:
[C---:B------:R-:W-:Y:S01]  /*0630*/  SHF.L.W.U32.HI R9, R5.reuse, 0x2, R8 ;  /* 0x0000000205097819 */ /* 0x040fe20000010e08 */
[----:B------:R-:W-:Y:S01]  /*0640*/  IMAD.SHL.U32 R5, R5, 0x4, RZ ;  /* 0x0000000405057824 */ /* 0x000fe200078e00ff */
[----:B------:R-:W-:Y:S01]  /*0650*/  UMOV UR4, 0x54442d19 ;  /* 0x54442d1900047882 */ /* 0x000fe20000000000 */
[----:B------:R-:W-:Y:S01]  /*0660*/  UMOV UR5, 0x3bf921fb ;  /* 0x3bf921fb00057882 */ /* 0x000fe20000000000 */
[----:B------:R-:W-:Y:S02]  /*0670*/  SHF.R.S32.HI R4, RZ, 0x1f, R9 ;  /* 0x0000001fff047819 */ /* 0x000fe40000011409 */
[----:B------:R-:W-:Y:S02]  /*0680*/  ISETP.GE.AND P0, PT, R0, RZ, PT ;  /* 0x000000ff0000720c */ /* 0x000fe40003f06270 */
[C---:B------:R-:W-:Y:S02]  /*0690*/  LOP3.LUT R6, R4.reuse, R5, RZ, 0x3c, !PT ;  /* 0x0000000504067212 */ /* 0x040fe400078e3cff */
[----:B------:R-:W-:-:S02]  /*06a0*/  LOP3.LUT R7, R4, R9, RZ, 0x3c, !PT ;  /* 0x0000000904077212 */ /* 0x000fc400078e3cff */
[----:B------:R-:W-:Y:S02]  /*06b0*/  SHF.R.U32.HI R3, RZ, 0x1e, R8 ;  /* 0x0000001eff037819 */ /* 0x000fe40000011608 */
[----:B------:R-:W0:Y:S01]  /*06c0*/  I2F.F64.S64 R4, R6 ;  /* 0x0000000600047312 */ /* 0x000e220000301c00 */
[C---:B------:R-:W-:Y:S02]  /*06d0*/  LOP3.LUT R0, R9.reuse, R0, RZ, 0x3c, !PT ;  /* 0x0000000009007212 */ /* 0x040fe400078e3cff */
[----:B------:R-:W-:Y:S02]  /*06e0*/  LEA.HI R3, R9, R3, RZ, 0x1 ;  /* 0x0000000309037211 */ /* 0x000fe400078f08ff */
[----:B------:R-:W-:-:S03]  /*06f0*/  ISETP.GE.AND P1, PT, R0, RZ, PT ;  /* 0x000000ff0000720c */ /* 0x000fc60003f26270 */
[----:B------:R-:W-:-:S04]  /*0700*/  IMAD.MOV R0, RZ, RZ, -R3 ;  /* 0x000000ffff007224 */ /* 0x000fc800078e0a03 */
[----:B------:R-:W-:Y:S01]  /*0710*/  @!P0 IMAD.MOV.U32 R3, RZ, RZ, R0 ;  /* 0x000000ffff038224 */ /* 0x000fe200078e0000 */
[----:B0-----:R-:W-:-:S10]  /*0720*/  DMUL R4, R4, UR4 ;  /* 0x0000000404047c28 */ /* 0x001fd40008000000 */
[----:B------:R-:W0:Y:S02]  /*0730*/  F2F.F32.F64 R4, R4 ;  /* 0x0000000400047310 */ /* 0x000e240000301000 */
[----:B0-----:R-:W-:-:S07]  /*0740*/  FSEL R6, -R4, R4, !P1 ;  /* 0x0000000404067208 */ /* 0x001fce0004800100 */
.L_x_1:
[----:B------:R-:W-:Y:S05]  /*0750*/  BSYNC.RECONVERGENT B0 ;  /* 0x0000000000007941 */ /* 0x000fea0003800200 */
.L_x_0:
[----:B------:R-:W-:Y:S01]  /*0760*/  MOV R0, 0x37cbac00 ;  /* 0x37cbac0000007802 */ /* 0x000fe20000000f00 */
[----:B------:R-:W-:Y:S01]  /*0770*/  FMUL R7, R6, R6 ;  /* 0x0000000606077220 */ /* 0x000fe20000400000 */
[----:B------:R-:W-:Y:S01]  /*0780*/  LOP3.LUT R8, R3, 0x1, RZ, 0xc0, !PT ;  /* 0x0000000103087812 */ /* 0x000fe200078ec0ff */
[----:B------:R-:W0:Y:S01]  /*0790*/  LDC.64 R4, c[0x0][0x388] ;  /* 0x0000e200ff047b82 */ /* 0x000e220000000a00 */
[----:B------:R-:W-:Y:S02]  /*07a0*/  IMAD.MOV.U32 R9, RZ, RZ, 0x3effffff ;  /* 0x3effffffff097424 */ /* 0x000fe400078e00ff */
[----:B------:R-:W-:Y:S01]  /*07b0*/  FFMA R0, R7, R0, -0.0013887860113754868507 ;  /* 0xbab607ed07007423 */ /* 0x000fe20000000000 */
[----:B------:R-:W-:Y:S01]  /*07c0*/  ISETP.NE.U32.AND P0, PT, R8, 0x1, PT ;  /* 0x000000010800780c */ /* 0x000fe20003f05070 */
[----:B------:R-:W-:Y:S01]  /*07d0*/  IMAD.MOV.U32 R8, RZ, RZ, 0x3d2aaabb ;  /* 0x3d2aaabbff087424 */ /* 0x000fe200078e00ff */
[----:B------:R-:W-:Y:S02]  /*07e0*/  LOP3.LUT P1, RZ, R3, 0x2, RZ, 0xc0, !PT ;  /* 0x0000000203ff7812 */ /* 0x000fe4000782c0ff */
[----:B------:R-:W-:-:S02]  /*07f0*/  FSEL R0, R0, -0.00019574658654164522886, !P0 ;  /* 0xb94d415300007808 */ /* 0x000fc40004000000 */
[----:B------:R-:W-:Y:S02]  /*0800*/  FSEL R8, R8, 0.0083327032625675201416, !P0 ;  /* 0x3c0885e408087808 */ /* 0x000fe40004000000 */
[----:B------:R-:W-:-:S03]  /*0810*/  FSEL R3, -R9, -0.16666662693023681641, !P0 ;  /* 0xbe2aaaa809037808 */ /* 0x000fc60004000100 */
[----:B------:R-:W-:Y:S01]  /*0820*/  FFMA R8, R7, R0, R8 ;  /* 0x0000000007087223 */ /* 0x000fe20000000008 */
[----:B------:R-:W-:-:S03]  /*0830*/  FSEL R0, R6, 1, P0 ;  /* 0x3f80000006007808 */ /* 0x000fc60000000000 */
[C---:B------:R-:W-:Y:S02]  /*0840*/  FFMA R3, R7.reuse, R8, R3 ;  /* 0x0000000807037223 */ /* 0x040fe40000000003 */
[----:B------:R-:W-:-:S04]  /*0850*/  FFMA R7, R7, R0, RZ ;  /* 0x0000000007077223 */ /* 0x000fc800000000ff */
[----:B------:R-:W-:Y:S01]  /*0860*/  FFMA R3, R7, R3, R0 ;  /* 0x0000000307037223 */ /* 0x000fe20000000000 */
[----:B0-----:R-:W-:-:S04]  /*0870*/  IMAD.WIDE R4, R2, 0x4, R4 ;  /* 0x0000000402047825 */ /* 0x001fc800078e0204 */
[----:B------:R-:W-:-:S05]  /*0880*/  @P1 FADD R3, RZ, -R3 ;  /* 0x80000003ff031221 */ /* 0x000fca0000000000 */
[----:B------:R-:W-:Y:S01]  /*0890*/  STG.E desc[UR6][R4.64], R3 ;  /* 0x0000000304007986 */ /* 0x000fe2000c101906 */
[----:B------:R-:W-:Y:S05]  /*08a0*/  EXIT ;  /* 0x000000000000794d */ /* 0x000fea0003800000 */
.L_x_5:
[----:B------:R-:W-:-:S00]  /*08b0*/  BRA `(.L_x_5) ;  /* 0xfffffffc00fc7947 */ /* 0x000fc0000383ffff */
[----:B------:R-:W-:-:S00]  /*08c0*/  NOP ;  /* 0x0000000000007918 */ /* 0x000fc00000000000 */
        /* <DEDUP_REMOVED lines=11> */
.L_x_6:


//--------------------- .nv.global.init           --------------------------
	.section	.nv.global.init,"aw",@progbits
	.align	4
.nv.global.init:
	.type		__cudart_i2opi_f,@object
	.size		__cudart_i2opi_f,(.L_0 - __cudart_i2opi_f)
__cudart_i2opi_f:
        /*0000*/ 	.byte	0x41, 0x90, 0x43, 0x3c, 0x99, 0x95, 0x62, 0xdb, 0xc0, 0xdd, 0x34, 0xf5, 0xd1, 0x57, 0x27, 0xfc
        /*0010*/ 	.byte	0x29, 0x15, 0x44, 0x4e, 0x6e, 0x83, 0xf9, 0xa2
.L_0:


//--------------------- .nv.shared.reserved.0     --------------------------
	.section	.nv.shared.reserved.0,"aw",@nobits
	.weak		__nv_reservedSMEM_offset_0_alias
	.size		__nv_reservedSMEM_offset_0_alias, 0, 64
	.other		__nv_reservedSMEM_offset_0_alias,@"STO_CUDA_RESERVED_SHARED STV_DEFAULT"
__nv_reservedSMEM_offset_0_alias:
	.zero		0
	.zero		64


//--------------------- .nv.constant0._Z11sine_of_radPfS_i --------------------------
	.section	.nv.constant0._Z11sine_of_radPfS_i,"a",@progbits
	.sectionflags	@""
	.align	4
.nv.constant0._Z11sine_of_radPfS_i:
	.zero		916


//--------------------- SYMBOLS --------------------------

	.type		.nv.reservedSmem.offset0,@object
	.size		.nv.reservedSmem.offset0,0x4
